//
// Generated by NVIDIA NVVM Compiler
//
// Compiler Build ID: CL-36424714
// Cuda compilation tools, release 13.0, V13.0.88
// Based on NVVM 20.0.0
//

.version 9.0
.target sm_100
.address_size 64

	// .globl	_Z15scatterParticlePK8ParticlePfl

.visible .entry _Z15scatterParticlePK8ParticlePfl(
	.param .u64 .ptr .align 1 _Z15scatterParticlePK8ParticlePfl_param_0,
	.param .u64 .ptr .align 1 _Z15scatterParticlePK8ParticlePfl_param_1,
	.param .u64 _Z15scatterParticlePK8ParticlePfl_param_2
)
{
	.reg .pred 	%p<3>;
	.reg .b16 	%rs<3>;
	.reg .b32 	%r<6>;
	.reg .b32 	%f<6>;
	.reg .b64 	%rd<11>;
	.reg .b64 	%fd<5>;

	ld.param.u64 	%rd3, [_Z15scatterParticlePK8ParticlePfl_param_0];
	ld.param.u64 	%rd4, [_Z15scatterParticlePK8ParticlePfl_param_1];
	ld.param.u64 	%rd5, [_Z15scatterParticlePK8ParticlePfl_param_2];
	mov.u32 	%r1, %ctaid.x;
	mov.u32 	%r2, %ntid.x;
	mov.u32 	%r3, %tid.x;
	mad.lo.s32 	%r4, %r1, %r2, %r3;
	cvt.u64.u32 	%rd1, %r4;
	setp.le.s64 	%p1, %rd5, %rd1;
	@%p1 bra 	$L__BB0_3;
	cvta.to.global.u64 	%rd6, %rd3;
	mad.lo.s64 	%rd7, %rd1, 24, %rd6;
	add.s64 	%rd2, %rd7, 16;
	ld.global.nc.u8 	%rs1, [%rd7+16];
	cvt.u16.u8 	%rs2, %rs1;
	setp.eq.s16 	%p2, %rs2, 0;
	@%p2 bra 	$L__BB0_3;
	ld.global.nc.f64 	%fd1, [%rd2+-16];
	div.rn.f64 	%fd2, %fd1, 0d3F1A36E2EB1C432D;
	cvt.rzi.s32.f64 	%r5, %fd2;
	cvt.rn.f64.s32 	%fd3, %r5;
	sub.f64 	%fd4, %fd2, %fd3;
	cvt.rn.f32.f64 	%f1, %fd4;
	cvta.to.global.u64 	%rd8, %rd4;
	mul.wide.s32 	%rd9, %r5, 4;
	add.s64 	%rd10, %rd8, %rd9;
	mov.f32 	%f2, 0f3F800000;
	sub.f32 	%f3, %f2, %f1;
	atom.global.add.f32 	%f4, [%rd10], %f3;
	atom.global.add.f32 	%f5, [%rd10+4], %f1;
$L__BB0_3:
	ret;

}
	// .globl	_Z12pushParticleP8ParticlePKddl
.visible .entry _Z12pushParticleP8ParticlePKddl(
	.param .u64 .ptr .align 1 _Z12pushParticleP8ParticlePKddl_param_0,
	.param .u64 .ptr .align 1 _Z12pushParticleP8ParticlePKddl_param_1,
	.param .f64 _Z12pushParticleP8ParticlePKddl_param_2,
	.param .u64 _Z12pushParticleP8ParticlePKddl_param_3
)
{
	.reg .pred 	%p<6>;
	.reg .b16 	%rs<3>;
	.reg .b32 	%r<6>;
	.reg .b64 	%rd<11>;
	.reg .b64 	%fd<16>;

	ld.param.u64 	%rd3, [_Z12pushParticleP8ParticlePKddl_param_0];
	ld.param.u64 	%rd4, [_Z12pushParticleP8ParticlePKddl_param_1];
	ld.param.f64 	%fd1, [_Z12pushParticleP8ParticlePKddl_param_2];
	ld.param.u64 	%rd5, [_Z12pushParticleP8ParticlePKddl_param_3];
	mov.u32 	%r1, %ctaid.x;
	mov.u32 	%r2, %ntid.x;
	mov.u32 	%r3, %tid.x;
	mad.lo.s32 	%r4, %r1, %r2, %r3;
	cvt.u64.u32 	%rd1, %r4;
	setp.le.s64 	%p1, %rd5, %rd1;
	@%p1 bra 	$L__BB1_4;
	cvta.to.global.u64 	%rd6, %rd3;
	mad.lo.s64 	%rd7, %rd1, 24, %rd6;
	add.s64 	%rd2, %rd7, 16;
	ld.global.u8 	%rs1, [%rd7+16];
	setp.eq.s16 	%p2, %rs1, 0;
	@%p2 bra 	$L__BB1_4;
	ld.global.f64 	%fd2, [%rd2+-16];
	div.rn.f64 	%fd3, %fd2, 0d3F1A36E2EB1C432D;
	cvt.rzi.s32.f64 	%r5, %fd3;
	cvt.rn.f64.s32 	%fd4, %r5;
	sub.f64 	%fd5, %fd3, %fd4;
	cvta.to.global.u64 	%rd8, %rd4;
	mul.wide.s32 	%rd9, %r5, 8;
	add.s64 	%rd10, %rd8, %rd9;
	ld.global.nc.f64 	%fd6, [%rd10];
	mov.f64 	%fd7, 0d3FF0000000000000;
	sub.f64 	%fd8, %fd7, %fd5;
	mul.f64 	%fd9, %fd6, %fd8;
	ld.global.nc.f64 	%fd10, [%rd10+8];
	fma.rn.f64 	%fd11, %fd10, %fd5, %fd9;
	mul.f64 	%fd12, %fd1, 0d3DA5FD7FE1796495;
	ld.global.f64 	%fd13, [%rd2+-8];
	fma.rn.f64 	%fd14, %fd12, %fd11, %fd13;
	st.global.f64 	[%rd2+-8], %fd14;
	fma.rn.f64 	%fd15, %fd14, 0d3DA5FD7FE1796495, %fd2;
	st.global.f64 	[%rd2+-16], %fd15;
	setp.geu.f64 	%p3, %fd15, 0d0000000000000000;
	setp.ltu.f64 	%p4, %fd15, 0d3F847AE147AE147B;
	and.pred  	%p5, %p3, %p4;
	@%p5 bra 	$L__BB1_4;
	mov.b16 	%rs2, 0;
	st.global.u8 	[%rd2], %rs2;
$L__BB1_4:
	ret;

}
	// .globl	_Z14rewindParticleP8ParticlePKddl
.visible .entry _Z14rewindParticleP8ParticlePKddl(
	.param .u64 .ptr .align 1 _Z14rewindParticleP8ParticlePKddl_param_0,
	.param .u64 .ptr .align 1 _Z14rewindParticleP8ParticlePKddl_param_1,
	.param .f64 _Z14rewindParticleP8ParticlePKddl_param_2,
	.param .u64 _Z14rewindParticleP8ParticlePKddl_param_3
)
{
	.reg .pred 	%p<3>;
	.reg .b16 	%rs<2>;
	.reg .b32 	%r<6>;
	.reg .b64 	%rd<11>;
	.reg .b64 	%fd<15>;

	ld.param.u64 	%rd3, [_Z14rewindParticleP8ParticlePKddl_param_0];
	ld.param.u64 	%rd4, [_Z14rewindParticleP8ParticlePKddl_param_1];
	ld.param.f64 	%fd1, [_Z14rewindParticleP8ParticlePKddl_param_2];
	ld.param.u64 	%rd5, [_Z14rewindParticleP8ParticlePKddl_param_3];
	mov.u32 	%r1, %ctaid.x;
	mov.u32 	%r2, %ntid.x;
	mov.u32 	%r3, %tid.x;
	mad.lo.s32 	%r4, %r1, %r2, %r3;
	cvt.u64.u32 	%rd1, %r4;
	setp.le.s64 	%p1, %rd5, %rd1;
	@%p1 bra 	$L__BB2_3;
	cvta.to.global.u64 	%rd6, %rd3;
	mad.lo.s64 	%rd7, %rd1, 24, %rd6;
	add.s64 	%rd2, %rd7, 16;
	ld.global.u8 	%rs1, [%rd7+16];
	setp.eq.s16 	%p2, %rs1, 0;
	@%p2 bra 	$L__BB2_3;
	ld.global.f64 	%fd2, [%rd2+-16];
	div.rn.f64 	%fd3, %fd2, 0d3F1A36E2EB1C432D;
	cvt.rzi.s32.f64 	%r5, %fd3;
	cvt.rn.f64.s32 	%fd4, %r5;
	sub.f64 	%fd5, %fd3, %fd4;
	cvta.to.global.u64 	%rd8, %rd4;
	mul.wide.s32 	%rd9, %r5, 8;
	add.s64 	%rd10, %rd8, %rd9;
	ld.global.nc.f64 	%fd6, [%rd10];
	mov.f64 	%fd7, 0d3FF0000000000000;
	sub.f64 	%fd8, %fd7, %fd5;
	mul.f64 	%fd9, %fd6, %fd8;
	ld.global.nc.f64 	%fd10, [%rd10+8];
	fma.rn.f64 	%fd11, %fd10, %fd5, %fd9;
	mul.f64 	%fd12, %fd1, 0dBD95FD7FE1796495;
	ld.global.f64 	%fd13, [%rd2+-8];
	fma.rn.f64 	%fd14, %fd12, %fd11, %fd13;
	st.global.f64 	[%rd2+-8], %fd14;
$L__BB2_3:
	ret;

}


// ===== COMPILED SASS (sm_100) =====

	.target	sm_100

	.elftype	@"ET_EXEC"


//--------------------- .note.nv.tkinfo           --------------------------
	.section	.note.nv.tkinfo,"",@"SHT_NOTE"
	.sectionflags	@"SHF_NOTE_NV_TKINFO"
	.tkinfo
        /*0018*/ 	.word	0x00000002
        /*0030*/ 	.string	""
        /*0030*/ 	.string	"ptxas"
        /*0030*/ 	.string	"Cuda compilation tools, release 13.0, V13.0.88"
        /*0030*/ 	.string	"Build cuda_13.0.r13.0/compiler.36424714_0"
        /*0030*/ 	.string	"-arch sm_100 -m 64 "



//--------------------- .note.nv.cuinfo           --------------------------
	.section	.note.nv.cuinfo,"",@"SHT_NOTE"
	.sectionflags	@"SHF_NOTE_NV_CUINFO"
        /*0018*/ 	.short	0x0002
        /*001a*/ 	.short	0x0064
        /*001c*/ 	.short	0x0082
	.zero		2


//--------------------- .nv.info                  --------------------------
	.section	.nv.info,"",@"SHT_CUDA_INFO"
	.align	4


	//----- nvinfo : EIATTR_REGCOUNT
	.align		4
        /*0000*/ 	.byte	0x04, 0x2f
        /*0002*/ 	.short	(.L_1 - .L_0)
	.align		4
.L_0:
        /*0004*/ 	.word	index@(_Z15scatterParticlePK8ParticlePfl)
        /*0008*/ 	.word	0x00000016


	//----- nvinfo : EIATTR_FRAME_SIZE
	.align		4
.L_1:
        /*000c*/ 	.byte	0x04, 0x11
        /*000e*/ 	.short	(.L_3 - .L_2)
	.align		4
.L_2:
        /*0010*/ 	.word	index@($__internal_2_$__cuda_sm20_div_rn_f64_full)
        /*0014*/ 	.word	0x00000000


	//----- nvinfo : EIATTR_FRAME_SIZE
	.align		4
.L_3:
        /*0018*/ 	.byte	0x04, 0x11
        /*001a*/ 	.short	(.L_5 - .L_4)
	.align		4
.L_4:
        /*001c*/ 	.word	index@(_Z15scatterParticlePK8ParticlePfl)
        /*0020*/ 	.word	0x00000000


	//----- nvinfo : EIATTR_REGCOUNT
	.align		4
.L_5:
        /*0024*/ 	.byte	0x04, 0x2f
        /*0026*/ 	.short	(.L_7 - .L_6)
	.align		4
.L_6:
        /*0028*/ 	.word	index@(_Z12pushParticleP8ParticlePKddl)
        /*002c*/ 	.word	0x00000018


	//----- nvinfo : EIATTR_FRAME_SIZE
	.align		4
.L_7:
        /*0030*/ 	.byte	0x04, 0x11
        /*0032*/ 	.short	(.L_9 - .L_8)
	.align		4
.L_8:
        /*0034*/ 	.word	index@($__internal_1_$__cuda_sm20_div_rn_f64_full)
        /*0038*/ 	.word	0x00000000


	//----- nvinfo : EIATTR_FRAME_SIZE
	.align		4
.L_9:
        /*003c*/ 	.byte	0x04, 0x11
        /*003e*/ 	.short	(.L_11 - .L_10)
	.align		4
.L_10:
        /*0040*/ 	.word	index@(_Z12pushParticleP8ParticlePKddl)
        /*0044*/ 	.word	0x00000000


	//----- nvinfo : EIATTR_REGCOUNT
	.align		4
.L_11:
        /*0048*/ 	.byte	0x04, 0x2f
        /*004a*/ 	.short	(.L_13 - .L_12)
	.align		4
.L_12:
        /*004c*/ 	.word	index@(_Z14rewindParticleP8ParticlePKddl)
        /*0050*/ 	.word	0x00000018


	//----- nvinfo : EIATTR_FRAME_SIZE
	.align		4
.L_13:
        /*0054*/ 	.byte	0x04, 0x11
        /*0056*/ 	.short	(.L_15 - .L_14)
	.align		4
.L_14:
        /*0058*/ 	.word	index@($__internal_0_$__cuda_sm20_div_rn_f64_full)
        /*005c*/ 	.word	0x00000000


	//----- nvinfo : EIATTR_FRAME_SIZE
	.align		4
.L_15:
        /*0060*/ 	.byte	0x04, 0x11
        /*0062*/ 	.short	(.L_17 - .L_16)
	.align		4
.L_16:
        /*0064*/ 	.word	index@(_Z14rewindParticleP8ParticlePKddl)
        /*0068*/ 	.word	0x00000000


	//----- nvinfo : EIATTR_MIN_STACK_SIZE
	.align		4
.L_17:
        /*006c*/ 	.byte	0x04, 0x12
        /*006e*/ 	.short	(.L_19 - .L_18)
	.align		4
.L_18:
        /*0070*/ 	.word	index@(_Z14rewindParticleP8ParticlePKddl)
        /*0074*/ 	.word	0x00000000


	//----- nvinfo : EIATTR_MIN_STACK_SIZE
	.align		4
.L_19:
        /*0078*/ 	.byte	0x04, 0x12
        /*007a*/ 	.short	(.L_21 - .L_20)
	.align		4
.L_20:
        /*007c*/ 	.word	index@(_Z12pushParticleP8ParticlePKddl)
        /*0080*/ 	.word	0x00000000


	//----- nvinfo : EIATTR_MIN_STACK_SIZE
	.align		4
.L_21:
        /*0084*/ 	.byte	0x04, 0x12
        /*0086*/ 	.short	(.L_23 - .L_22)
	.align		4
.L_22:
        /*0088*/ 	.word	index@(_Z15scatterParticlePK8ParticlePfl)
        /*008c*/ 	.word	0x00000000
.L_23:


//--------------------- .nv.compat                --------------------------
	.section	.nv.compat,"",@"SHT_CUDA_COMPAT_INFO"
	.align	4
        /*0000*/ 	.byte	0x02, 0x09, 0x00, 0x00, 0x02, 0x02, 0x01, 0x00, 0x02, 0x05, 0x05, 0x00, 0x03, 0x07, 0x01, 0x01
        /*0010*/ 	.byte	0x02, 0x03, 0x00, 0x00, 0x02, 0x06, 0x01, 0x00, 0x04, 0x0b, 0x08, 0x00, 0x01, 0x00, 0x00, 0x00
        /*0020*/ 	.byte	0x00, 0x00, 0x00, 0x00


//--------------------- .nv.info._Z14rewindParticleP8ParticlePKddl --------------------------
	.section	.nv.info._Z14rewindParticleP8ParticlePKddl,"",@"SHT_CUDA_INFO"
	.sectionflags	@""
	.align	4


	//----- nvinfo : EIATTR_CUDA_API_VERSION
	.align		4
        /*0000*/ 	.byte	0x04, 0x37
        /*0002*/ 	.short	(.L_25 - .L_24)
.L_24:
        /*0004*/ 	.word	0x00000082


	//----- nvinfo : EIATTR_KPARAM_INFO
	.align		4
.L_25:
        /*0008*/ 	.byte	0x04, 0x17
        /*000a*/ 	.short	(.L_27 - .L_26)
.L_26:
        /*000c*/ 	.word	0x00000000
        /*0010*/ 	.short	0x0003
        /*0012*/ 	.short	0x0018
        /*0014*/ 	.byte	0x00, 0xf0, 0x21, 0x00


	//----- nvinfo : EIATTR_KPARAM_INFO
	.align		4
.L_27:
        /*0018*/ 	.byte	0x04, 0x17
        /*001a*/ 	.short	(.L_29 - .L_28)
.L_28:
        /*001c*/ 	.word	0x00000000
        /*0020*/ 	.short	0x0002
        /*0022*/ 	.short	0x0010
        /*0024*/ 	.byte	0x00, 0xf0, 0x21, 0x00


	//----- nvinfo : EIATTR_KPARAM_INFO
	.align		4
.L_29:
        /*0028*/ 	.byte	0x04, 0x17
        /*002a*/ 	.short	(.L_31 - .L_30)
.L_30:
        /*002c*/ 	.word	0x00000000
        /*0030*/ 	.short	0x0001
        /*0032*/ 	.short	0x0008
        /*0034*/ 	.byte	0x00, 0xf5, 0x21, 0x00


	//----- nvinfo : EIATTR_KPARAM_INFO
	.align		4
.L_31:
        /*0038*/ 	.byte	0x04, 0x17
        /*003a*/ 	.short	(.L_33 - .L_32)
.L_32:
        /*003c*/ 	.word	0x00000000
        /*0040*/ 	.short	0x0000
        /*0042*/ 	.short	0x0000
        /*0044*/ 	.byte	0x00, 0xf5, 0x21, 0x00


	//----- nvinfo : EIATTR_SPARSE_MMA_MASK
	.align		4
.L_33:
        /*0048*/ 	.byte	0x03, 0x50
        /*004a*/ 	.short	0x0000


	//----- nvinfo : EIATTR_MAXREG_COUNT
	.align		4
        /*004c*/ 	.byte	0x03, 0x1b
        /*004e*/ 	.short	0x00ff


	//----- nvinfo : EIATTR_MERCURY_ISA_VERSION
	.align		4
        /*0050*/ 	.byte	0x03, 0x5f
        /*0052*/ 	.short	0x0101


	//----- nvinfo : EIATTR_VRC_CTA_INIT_COUNT
	.align		4
        /*0054*/ 	.byte	0x02, 0x4a
	.zero		1
	.zero		1


	//----- nvinfo : EIATTR_EXIT_INSTR_OFFSETS
	.align		4
        /*0058*/ 	.byte	0x04, 0x1c
        /*005a*/ 	.short	(.L_35 - .L_34)


	//   ....[0]....
.L_34:
        /*005c*/ 	.word	0x00000080


	//   ....[1]....
        /*0060*/ 	.word	0x00000100


	//   ....[2]....
        /*0064*/ 	.word	0x00000390


	//----- nvinfo : EIATTR_CRS_STACK_SIZE
	.align		4
.L_35:
        /*0068*/ 	.byte	0x04, 0x1e
        /*006a*/ 	.short	(.L_37 - .L_36)
.L_36:
        /*006c*/ 	.word	0x00000000


	//----- nvinfo : EIATTR_CBANK_PARAM_SIZE
	.align		4
.L_37:
        /*0070*/ 	.byte	0x03, 0x19
        /*0072*/ 	.short	0x0020


	//----- nvinfo : EIATTR_PARAM_CBANK
	.align		4
        /*0074*/ 	.byte	0x04, 0x0a
        /*0076*/ 	.short	(.L_39 - .L_38)
	.align		4
.L_38:
        /*0078*/ 	.word	index@(.nv.constant0._Z14rewindParticleP8ParticlePKddl)
        /*007c*/ 	.short	0x0380
        /*007e*/ 	.short	0x0020


	//----- nvinfo : EIATTR_SW_WAR
	.align		4
.L_39:
        /*0080*/ 	.byte	0x04, 0x36
        /*0082*/ 	.short	(.L_41 - .L_40)
.L_40:
        /*0084*/ 	.word	0x00000008
.L_41:


//--------------------- .nv.info._Z12pushParticleP8ParticlePKddl --------------------------
	.section	.nv.info._Z12pushParticleP8ParticlePKddl,"",@"SHT_CUDA_INFO"
	.sectionflags	@""
	.align	4


	//----- nvinfo : EIATTR_CUDA_API_VERSION
	.align		4
        /*0000*/ 	.byte	0x04, 0x37
        /*0002*/ 	.short	(.L_43 - .L_42)
.L_42:
        /*0004*/ 	.word	0x00000082


	//----- nvinfo : EIATTR_KPARAM_INFO
	.align		4
.L_43:
        /*0008*/ 	.byte	0x04, 0x17
        /*000a*/ 	.short	(.L_45 - .L_44)
.L_44:
        /*000c*/ 	.word	0x00000000
        /*0010*/ 	.short	0x0003
        /*0012*/ 	.short	0x0018
        /*0014*/ 	.byte	0x00, 0xf0, 0x21, 0x00


	//----- nvinfo : EIATTR_KPARAM_INFO
	.align		4
.L_45:
        /*0018*/ 	.byte	0x04, 0x17
        /*001a*/ 	.short	(.L_47 - .L_46)
.L_46:
        /*001c*/ 	.word	0x00000000
        /*0020*/ 	.short	0x0002
        /*0022*/ 	.short	0x0010
        /*0024*/ 	.byte	0x00, 0xf0, 0x21, 0x00


	//----- nvinfo : EIATTR_KPARAM_INFO
	.align		4
.L_47:
        /*0028*/ 	.byte	0x04, 0x17
        /*002a*/ 	.short	(.L_49 - .L_48)
.L_48:
        /*002c*/ 	.word	0x00000000
        /*0030*/ 	.short	0x0001
        /*0032*/ 	.short	0x0008
        /*0034*/ 	.byte	0x00, 0xf5, 0x21, 0x00


	//----- nvinfo : EIATTR_KPARAM_INFO
	.align		4
.L_49:
        /*0038*/ 	.byte	0x04, 0x17
        /*003a*/ 	.short	(.L_51 - .L_50)
.L_50:
        /*003c*/ 	.word	0x00000000
        /*0040*/ 	.short	0x0000
        /*0042*/ 	.short	0x0000
        /*0044*/ 	.byte	0x00, 0xf5, 0x21, 0x00


	//----- nvinfo : EIATTR_SPARSE_MMA_MASK
	.align		4
.L_51:
        /*0048*/ 	.byte	0x03, 0x50
        /*004a*/ 	.short	0x0000


	//----- nvinfo : EIATTR_MAXREG_COUNT
	.align		4
        /*004c*/ 	.byte	0x03, 0x1b
        /*004e*/ 	.short	0x00ff


	//----- nvinfo : EIATTR_MERCURY_ISA_VERSION
	.align		4
        /*0050*/ 	.byte	0x03, 0x5f
        /*0052*/ 	.short	0x0101


	//----- nvinfo : EIATTR_VRC_CTA_INIT_COUNT
	.align		4
        /*0054*/ 	.byte	0x02, 0x4a
	.zero		1
	.zero		1


	//----- nvinfo : EIATTR_EXIT_INSTR_OFFSETS
	.align		4
        /*0058*/ 	.byte	0x04, 0x1c
        /*005a*/ 	.short	(.L_53 - .L_52)


	//   ....[0]....
.L_52:
        /*005c*/ 	.word	0x00000080


	//   ....[1]....
        /*0060*/ 	.word	0x00000100


	//   ....[2]....
        /*0064*/ 	.word	0x000003f0


	//   ....[3]....
        /*0068*/ 	.word	0x00000410


	//----- nvinfo : EIATTR_CRS_STACK_SIZE
	.align		4
.L_53:
        /*006c*/ 	.byte	0x04, 0x1e
        /*006e*/ 	.short	(.L_55 - .L_54)
.L_54:
        /*0070*/ 	.word	0x00000000


	//----- nvinfo : EIATTR_CBANK_PARAM_SIZE
	.align		4
.L_55:
        /*0074*/ 	.byte	0x03, 0x19
        /*0076*/ 	.short	0x0020


	//----- nvinfo : EIATTR_PARAM_CBANK
	.align		4
        /*0078*/ 	.byte	0x04, 0x0a
        /*007a*/ 	.short	(.L_57 - .L_56)
	.align		4
.L_56:
        /*007c*/ 	.word	index@(.nv.constant0._Z12pushParticleP8ParticlePKddl)
        /*0080*/ 	.short	0x0380
        /*0082*/ 	.short	0x0020


	//----- nvinfo : EIATTR_SW_WAR
	.align		4
.L_57:
        /*0084*/ 	.byte	0x04, 0x36
        /*0086*/ 	.short	(.L_59 - .L_58)
.L_58:
        /*0088*/ 	.word	0x00000008
.L_59:


//--------------------- .nv.info._Z15scatterParticlePK8ParticlePfl --------------------------
	.section	.nv.info._Z15scatterParticlePK8ParticlePfl,"",@"SHT_CUDA_INFO"
	.sectionflags	@""
	.align	4


	//----- nvinfo : EIATTR_CUDA_API_VERSION
	.align		4
        /*0000*/ 	.byte	0x04, 0x37
        /*0002*/ 	.short	(.L_61 - .L_60)
.L_60:
        /*0004*/ 	.word	0x00000082


	//----- nvinfo : EIATTR_KPARAM_INFO
	.align		4
.L_61:
        /*0008*/ 	.byte	0x04, 0x17
        /*000a*/ 	.short	(.L_63 - .L_62)
.L_62:
        /*000c*/ 	.word	0x00000000
        /*0010*/ 	.short	0x0002
        /*0012*/ 	.short	0x0010
        /*0014*/ 	.byte	0x00, 0xf0, 0x21, 0x00


	//----- nvinfo : EIATTR_KPARAM_INFO
	.align		4
.L_63:
        /*0018*/ 	.byte	0x04, 0x17
        /*001a*/ 	.short	(.L_65 - .L_64)
.L_64:
        /*001c*/ 	.word	0x00000000
        /*0020*/ 	.short	0x0001
        /*0022*/ 	.short	0x0008
        /*0024*/ 	.byte	0x00, 0xf5, 0x21, 0x00


	//----- nvinfo : EIATTR_KPARAM_INFO
	.align		4
.L_65:
        /*0028*/ 	.byte	0x04, 0x17
        /*002a*/ 	.short	(.L_67 - .L_66)
.L_66:
        /*002c*/ 	.word	0x00000000
        /*0030*/ 	.short	0x0000
        /*0032*/ 	.short	0x0000
        /*0034*/ 	.byte	0x00, 0xf5, 0x21, 0x00


	//----- nvinfo : EIATTR_SPARSE_MMA_MASK
	.align		4
.L_67:
        /*0038*/ 	.byte	0x03, 0x50
        /*003a*/ 	.short	0x0000


	//----- nvinfo : EIATTR_MAXREG_COUNT
	.align		4
        /*003c*/ 	.byte	0x03, 0x1b
        /*003e*/ 	.short	0x00ff


	//----- nvinfo : EIATTR_MERCURY_ISA_VERSION
	.align		4
        /*0040*/ 	.byte	0x03, 0x5f
        /*0042*/ 	.short	0x0101


	//----- nvinfo : EIATTR_VRC_CTA_INIT_COUNT
	.align		4
        /*0044*/ 	.byte	0x02, 0x4a
	.zero		1
	.zero		1


	//----- nvinfo : EIATTR_EXIT_INSTR_OFFSETS
	.align		4
        /*0048*/ 	.byte	0x04, 0x1c
        /*004a*/ 	.short	(.L_69 - .L_68)


	//   ....[0]....
.L_68:
        /*004c*/ 	.word	0x00000080


	//   ....[1]....
        /*0050*/ 	.word	0x00000100


	//   ....[2]....
        /*0054*/ 	.word	0x00000310


	//----- nvinfo : EIATTR_CRS_STACK_SIZE
	.align		4
.L_69:
        /*0058*/ 	.byte	0x04, 0x1e
        /*005a*/ 	.short	(.L_71 - .L_70)
.L_70:
        /*005c*/ 	.word	0x00000000


	//----- nvinfo : EIATTR_CBANK_PARAM_SIZE
	.align		4
.L_71:
        /*0060*/ 	.byte	0x03, 0x19
        /*0062*/ 	.short	0x0018


	//----- nvinfo : EIATTR_PARAM_CBANK
	.align		4
        /*0064*/ 	.byte	0x04, 0x0a
        /*0066*/ 	.short	(.L_73 - .L_72)
	.align		4
.L_72:
        /*0068*/ 	.word	index@(.nv.constant0._Z15scatterParticlePK8ParticlePfl)
        /*006c*/ 	.short	0x0380
        /*006e*/ 	.short	0x0018


	//----- nvinfo : EIATTR_SW_WAR
	.align		4
.L_73:
        /*0070*/ 	.byte	0x04, 0x36
        /*0072*/ 	.short	(.L_75 - .L_74)
.L_74:
        /*0074*/ 	.word	0x00000008
.L_75:


//--------------------- .nv.callgraph             --------------------------
	.section	.nv.callgraph,"",@"SHT_CUDA_CALLGRAPH"
	.align	4
	.sectionentsize	8
	.align		4
        /*0000*/ 	.word	0x00000000
	.align		4
        /*0004*/ 	.word	0xffffffff
	.align		4
        /*0008*/ 	.word	0x00000000
	.align		4
        /*000c*/ 	.word	0xfffffffe
	.align		4
        /*0010*/ 	.word	0x00000000
	.align		4
        /*0014*/ 	.word	0xfffffffd
	.align		4
        /*0018*/ 	.word	0x00000000
	.align		4
        /*001c*/ 	.word	0xfffffffc


//--------------------- .text._Z14rewindParticleP8ParticlePKddl --------------------------
	.section	.text._Z14rewindParticleP8ParticlePKddl,"ax",@progbits
	.align	128
        .global         _Z14rewindParticleP8ParticlePKddl
        .type           _Z14rewindParticleP8ParticlePKddl,@function
        .size           _Z14rewindParticleP8ParticlePKddl,(.L_x_21 - _Z14rewindParticleP8ParticlePKddl)
        .other          _Z14rewindParticleP8ParticlePKddl,@"STO_CUDA_ENTRY STV_DEFAULT"
_Z14rewindParticleP8ParticlePKddl:
.text._Z14rewindParticleP8ParticlePKddl:
[----:B------:R-:W-:Y:S01]  /*0000*/  LDC R1, c[0x0][0x37c] ;  /* 0x0000df00ff017b82 */ /* 0x000fe20000000800 */
[----:B------:R-:W0:Y:S07]  /*0010*/  S2R R0, SR_TID.X ;  /* 0x0000000000007919 */ /* 0x000e2e0000002100 */
[----:B------:R-:W0:Y:S01]  /*0020*/  S2UR UR4, SR_CTAID.X ;  /* 0x00000000000479c3 */ /* 0x000e220000002500 */
[----:B------:R-:W1:Y:S07]  /*0030*/  LDCU.64 UR6, c[0x0][0x398] ;  /* 0x00007300ff0677ac */ /* 0x000e6e0008000a00 */
[----:B------:R-:W0:Y:S02]  /*0040*/  LDC R3, c[0x0][0x360] ;  /* 0x0000d800ff037b82 */ /* 0x000e240000000800 */
[----:B0-----:R-:W-:-:S05]  /*0050*/  IMAD R3, R3, UR4, R0 ;  /* 0x0000000403037c24 */ /* 0x001fca000f8e0200 */
[----:B-1----:R-:W-:-:S04]  /*0060*/  ISETP.GE.U32.AND P0, PT, R3, UR6, PT ;  /* 0x0000000603007c0c */ /* 0x002fc8000bf06070 */
[----:B------:R-:W-:-:S13]  /*0070*/  ISETP.GE.AND.EX P0, PT, RZ, UR7, PT, P0 ;  /* 0x00000007ff007c0c */ /* 0x000fda000bf06300 */
[----:B------:R-:W-:Y:S05]  /*0080*/  @P0 EXIT ;  /* 0x000000000000094d */ /* 0x000fea0003800000 */
[----:B------:R-:W0:Y:S01]  /*0090*/  LDC.64 R4, c[0x0][0x380] ;  /* 0x0000e000ff047b82 */ /* 0x000e220000000a00 */
[----:B------:R-:W1:Y:S01]  /*00a0*/  LDCU.64 UR6, c[0x0][0x358] ;  /* 0x00006b00ff0677ac */ /* 0x000e620008000a00 */
[----:B------:R-:W-:Y:S01]  /*00b0*/  UMOV UR4, URZ ;  /* 0x000000ff00047c82 */ /* 0x000fe20008000000 */
[----:B0-----:R-:W-:-:S04]  /*00c0*/  IMAD.WIDE.U32 R4, R3, 0x18, R4 ;  /* 0x0000001803047825 */ /* 0x001fc800078e0004 */
[----:B------:R-:W-:-:S05]  /*00d0*/  VIADD R5, R5, UR4 ;  /* 0x0000000405057c36 */ /* 0x000fca0008000000 */
[----:B-1----:R-:W2:Y:S02]  /*00e0*/  LDG.E.U8 R0, desc[UR6][R4.64+0x10] ;  /* 0x0000100604007981 */ /* 0x002ea4000c1e1100 */
[----:B--2---:R-:W-:-:S13]  /*00f0*/  ISETP.NE.AND P0, PT, R0, RZ, PT ;  /* 0x000000ff0000720c */ /* 0x004fda0003f05270 */
[----:B------:R-:W-:Y:S05]  /*0100*/  @!P0 EXIT ;  /* 0x000000000000894d */ /* 0x000fea0003800000 */
[----:B------:R-:W2:Y:S01]  /*0110*/  LDG.E.64 R6, desc[UR6][R4.64] ;  /* 0x0000000604067981 */ /* 0x000ea2000c1e1b00 */
[----:B------:R-:W0:Y:S01]  /*0120*/  MUFU.RCP64H R3, 9.9999946542084217072e-05 ;  /* 0x3f1a36e200037908 */ /* 0x000e220000001800 */
[----:B------:R-:W-:Y:S01]  /*0130*/  IMAD.MOV.U32 R10, RZ, RZ, -0x14e3bcd3 ;  /* 0xeb1c432dff0a7424 */ /* 0x000fe200078e00ff */
[----:B------:R-:W-:Y:S01]  /*0140*/  BSSY.RECONVERGENT B0, `(.L_x_0) ;  /* 0x0000013000007945 */ /* 0x000fe20003800200 */
[----:B------:R-:W-:Y:S02]  /*0150*/  IMAD.MOV.U32 R11, RZ, RZ, 0x3f1a36e2 ;  /* 0x3f1a36e2ff0b7424 */ /* 0x000fe400078e00ff */
[----:B------:R-:W-:-:S06]  /*0160*/  IMAD.MOV.U32 R2, RZ, RZ, 0x1 ;  /* 0x00000001ff027424 */ /* 0x000fcc00078e00ff */
[----:B0-----:R-:W-:-:S08]  /*0170*/  DFMA R8, R2, -R10, 1 ;  /* 0x3ff000000208742b */ /* 0x001fd0000000080a */
[----:B------:R-:W-:-:S08]  /*0180*/  DFMA R8, R8, R8, R8 ;  /* 0x000000080808722b */ /* 0x000fd00000000008 */
[----:B------:R-:W-:-:S08]  /*0190*/  DFMA R8, R2, R8, R2 ;  /* 0x000000080208722b */ /* 0x000fd00000000002 */
[----:B------:R-:W-:-:S08]  /*01a0*/  DFMA R2, R8, -R10, 1 ;  /* 0x3ff000000802742b */ /* 0x000fd0000000080a */
[----:B------:R-:W-:-:S08]  /*01b0*/  DFMA R2, R8, R2, R8 ;  /* 0x000000020802722b */ /* 0x000fd00000000008 */
[----:B--2---:R-:W-:Y:S01]  /*01c0*/  DMUL R8, R6, R2 ;  /* 0x0000000206087228 */ /* 0x004fe20000000000 */
[----:B------:R-:W-:-:S07]  /*01d0*/  FSETP.GEU.AND P1, PT, |R7|, 6.5827683646048100446e-37, PT ;  /* 0x036000000700780b */ /* 0x000fce0003f2e200 */
[----:B------:R-:W-:-:S08]  /*01e0*/  DFMA R10, R8, -R10, R6 ;  /* 0x8000000a080a722b */ /* 0x000fd00000000006 */
[----:B------:R-:W-:-:S10]  /*01f0*/  DFMA R2, R2, R10, R8 ;  /* 0x0000000a0202722b */ /* 0x000fd40000000008 */
[----:B------:R-:W-:-:S05]  /*0200*/  FFMA R0, RZ, 0.60239994525909423828, R3 ;  /* 0x3f1a36e2ff007823 */ /* 0x000fca0000000003 */
[----:B------:R-:W-:-:S13]  /*0210*/  FSETP.GT.AND P0, PT, |R0|, 1.469367938527859385e-39, PT ;  /* 0x001000000000780b */ /* 0x000fda0003f04200 */
[----:B------:R-:W-:Y:S05]  /*0220*/  @P0 BRA P1, `(.L_x_1) ;  /* 0x0000000000100947 */ /* 0x000fea0000800000 */
[----:B------:R-:W-:-:S07]  /*0230*/  MOV R0, 0x250 ;  /* 0x0000025000007802 */ /* 0x000fce0000000f00 */
[----:B------:R-:W-:Y:S05]  /*0240*/  CALL.REL.NOINC `($__internal_0_$__cuda_sm20_div_rn_f64_full) ;  /* 0x0000000000547944 */ /* 0x000fea0003c00000 */
[----:B------:R-:W-:Y:S02]  /*0250*/  IMAD.MOV.U32 R2, RZ, RZ, R10 ;  /* 0x000000ffff027224 */ /* 0x000fe400078e000a */
[----:B------:R-:W-:-:S07]  /*0260*/  IMAD.MOV.U32 R3, RZ, RZ, R11 ;  /* 0x000000ffff037224 */ /* 0x000fce00078e000b */
.L_x_1:
[----:B------:R-:W-:Y:S05]  /*0270*/  BSYNC.RECONVERGENT B0 ;  /* 0x0000000000007941 */ /* 0x000fea0003800200 */
.L_x_0:
[----:B------:R-:W0:Y:S01]  /*0280*/  LDC.64 R8, c[0x0][0x388] ;  /* 0x0000e200ff087b82 */ /* 0x000e220000000a00 */
[----:B------:R-:W0:Y:S01]  /*0290*/  F2I.F64.TRUNC R19, R2 ;  /* 0x0000000200137311 */ /* 0x000e22000030d100 */
[----:B------:R-:W2:Y:S01]  /*02a0*/  LDG.E.64 R16, desc[UR6][R4.64+0x8] ;  /* 0x0000080604107981 */ /* 0x000ea2000c1e1b00 */
[----:B------:R-:W1:Y:S01]  /*02b0*/  LDCU.64 UR4, c[0x0][0x390] ;  /* 0x00007200ff0477ac */ /* 0x000e620008000a00 */
[----:B0-----:R-:W-:-:S05]  /*02c0*/  IMAD.WIDE R8, R19, 0x8, R8 ;  /* 0x0000000813087825 */ /* 0x001fca00078e0208 */
[----:B------:R-:W3:Y:S04]  /*02d0*/  LDG.E.64.CONSTANT R10, desc[UR6][R8.64] ;  /* 0x00000006080a7981 */ /* 0x000ee8000c1e9b00 */
[----:B------:R-:W4:Y:S01]  /*02e0*/  LDG.E.64.CONSTANT R14, desc[UR6][R8.64+0x8] ;  /* 0x00000806080e7981 */ /* 0x000f22000c1e9b00 */
[----:B------:R-:W0:Y:S02]  /*02f0*/  I2F.F64 R6, R19 ;  /* 0x0000001300067312 */ /* 0x000e240000201c00 */
[----:B0-----:R-:W-:-:S08]  /*0300*/  DADD R6, -R6, R2 ;  /* 0x0000000006067229 */ /* 0x001fd00000000102 */
[----:B------:R-:W-:-:S08]  /*0310*/  DADD R12, -R6, 1 ;  /* 0x3ff00000060c7429 */ /* 0x000fd00000000100 */
[----:B---3--:R-:W-:Y:S01]  /*0320*/  DMUL R10, R10, R12 ;  /* 0x0000000c0a0a7228 */ /* 0x008fe20000000000 */
[----:B------:R-:W-:Y:S02]  /*0330*/  IMAD.MOV.U32 R12, RZ, RZ, -0x1e869b6b ;  /* 0xe1796495ff0c7424 */ /* 0x000fe400078e00ff */
[----:B------:R-:W-:-:S05]  /*0340*/  IMAD.MOV.U32 R13, RZ, RZ, 0x3d95fd7f ;  /* 0x3d95fd7fff0d7424 */ /* 0x000fca00078e00ff */
[----:B----4-:R-:W-:Y:S02]  /*0350*/  DFMA R10, R6, R14, R10 ;  /* 0x0000000e060a722b */ /* 0x010fe4000000000a */
[----:B-1----:R-:W-:-:S08]  /*0360*/  DMUL R2, R12, -UR4 ;  /* 0x800000040c027c28 */ /* 0x002fd00008000000 */
[----:B--2---:R-:W-:-:S07]  /*0370*/  DFMA R2, R10, R2, R16 ;  /* 0x000000020a02722b */ /* 0x004fce0000000010 */
[----:B------:R-:W-:Y:S01]  /*0380*/  STG.E.64 desc[UR6][R4.64+0x8], R2 ;  /* 0x0000080204007986 */ /* 0x000fe2000c101b06 */
[----:B------:R-:W-:Y:S05]  /*0390*/  EXIT ;  /* 0x000000000000794d */ /* 0x000fea0003800000 */
        .weak           $__internal_0_$__cuda_sm20_div_rn_f64_full
        .type           $__internal_0_$__cuda_sm20_div_rn_f64_full,@function
        .size           $__internal_0_$__cuda_sm20_div_rn_f64_full,(.L_x_21 - $__internal_0_$__cuda_sm20_div_rn_f64_full)
$__internal_0_$__cuda_sm20_div_rn_f64_full:
[----:B------:R-:W-:Y:S01]  /*03a0*/  IMAD.MOV.U32 R3, RZ, RZ, 0x3ffa36e2 ;  /* 0x3ffa36e2ff037424 */ /* 0x000fe200078e00ff */
[----:B------:R-:W-:Y:S01]  /*03b0*/  FSETP.GEU.AND P1, PT, |R7|, 1.469367938527859385e-39, PT ;  /* 0x001000000700780b */ /* 0x000fe20003f2e200 */
[----:B------:R-:W-:Y:S01]  /*03c0*/  IMAD.MOV.U32 R2, RZ, RZ, -0x14e3bcd3 ;  /* 0xeb1c432dff027424 */ /* 0x000fe200078e00ff */
[----:B------:R-:W-:Y:S01]  /*03d0*/  BSSY.RECONVERGENT B1, `(.L_x_2) ;  /* 0x0000048000017945 */ /* 0x000fe20003800200 */
[----:B------:R-:W0:Y:S01]  /*03e0*/  MUFU.RCP64H R9, R3 ;  /* 0x0000000300097308 */ /* 0x000e220000001800 */
[----:B------:R-:W-:Y:S02]  /*03f0*/  IMAD.MOV.U32 R8, RZ, RZ, 0x1 ;  /* 0x00000001ff087424 */ /* 0x000fe400078e00ff */
[----:B------:R-:W-:-:S04]  /*0400*/  IMAD.MOV.U32 R19, RZ, RZ, 0x3f100000 ;  /* 0x3f100000ff137424 */ /* 0x000fc800078e00ff */
[----:B------:R-:W-:Y:S01]  /*0410*/  VIADD R21, R19, 0xffffffff ;  /* 0xffffffff13157836 */ /* 0x000fe20000000000 */
[----:B0-----:R-:W-:-:S08]  /*0420*/  DFMA R10, R8, -R2, 1 ;  /* 0x3ff00000080a742b */ /* 0x001fd00000000802 */
[----:B------:R-:W-:Y:S01]  /*0430*/  DFMA R12, R10, R10, R10 ;  /* 0x0000000a0a0c722b */ /* 0x000fe2000000000a */
[----:B------:R-:W-:Y:S01]  /*0440*/  LOP3.LUT R10, R7, 0x7ff00000, RZ, 0xc0, !PT ;  /* 0x7ff00000070a7812 */ /* 0x000fe200078ec0ff */
[----:B------:R-:W-:-:S03]  /*0450*/  IMAD.MOV.U32 R11, RZ, RZ, 0x1ca00000 ;  /* 0x1ca00000ff0b7424 */ /* 0x000fc600078e00ff */
[----:B------:R-:W-:Y:S01]  /*0460*/  ISETP.GE.U32.AND P0, PT, R10, 0x3f100000, PT ;  /* 0x3f1000000a00780c */ /* 0x000fe20003f06070 */
[----:B------:R-:W-:Y:S02]  /*0470*/  IMAD.MOV.U32 R18, RZ, RZ, R10 ;  /* 0x000000ffff127224 */ /* 0x000fe400078e000a */
[----:B------:R-:W-:Y:S01]  /*0480*/  DFMA R14, R8, R12, R8 ;  /* 0x0000000c080e722b */ /* 0x000fe20000000008 */
[----:B------:R-:W-:Y:S01]  /*0490*/  SEL R11, R11, 0x63400000, !P0 ;  /* 0x634000000b0b7807 */ /* 0x000fe20004000000 */
[----:B------:R-:W-:-:S03]  /*04a0*/  IMAD.MOV.U32 R8, RZ, RZ, R6 ;  /* 0x000000ffff087224 */ /* 0x000fc600078e0006 */
[C-C-:B------:R-:W-:Y:S02]  /*04b0*/  @!P1 LOP3.LUT R12, R11.reuse, 0x80000000, R7.reuse, 0xf8, !PT ;  /* 0x800000000b0c9812 */ /* 0x140fe400078ef807 */
[----:B------:R-:W-:Y:S01]  /*04c0*/  LOP3.LUT R9, R11, 0x800fffff, R7, 0xf8, !PT ;  /* 0x800fffff0b097812 */ /* 0x000fe200078ef807 */
[----:B------:R-:W-:Y:S01]  /*04d0*/  DFMA R16, R14, -R2, 1 ;  /* 0x3ff000000e10742b */ /* 0x000fe20000000802 */
[----:B------:R-:W-:Y:S01]  /*04e0*/  @!P1 LOP3.LUT R13, R12, 0x100000, RZ, 0xfc, !PT ;  /* 0x001000000c0d9812 */ /* 0x000fe200078efcff */
[----:B------:R-:W-:-:S06]  /*04f0*/  @!P1 IMAD.MOV.U32 R12, RZ, RZ, RZ ;  /* 0x000000ffff0c9224 */ /* 0x000fcc00078e00ff */
[----:B------:R-:W-:Y:S02]  /*0500*/  @!P1 DFMA R8, R8, 2, -R12 ;  /* 0x400000000808982b */ /* 0x000fe4000000080c */
[----:B------:R-:W-:-:S08]  /*0510*/  DFMA R16, R14, R16, R14 ;  /* 0x000000100e10722b */ /* 0x000fd0000000000e */
[----:B------:R-:W-:Y:S01]  /*0520*/  @!P1 LOP3.LUT R18, R9, 0x7ff00000, RZ, 0xc0, !PT ;  /* 0x7ff0000009129812 */ /* 0x000fe200078ec0ff */
[----:B------:R-:W-:-:S03]  /*0530*/  DMUL R12, R16, R8 ;  /* 0x00000008100c7228 */ /* 0x000fc60000000000 */
[----:B------:R-:W-:-:S04]  /*0540*/  IADD3 R20, PT, PT, R18, -0x1, RZ ;  /* 0xffffffff12147810 */ /* 0x000fc80007ffe0ff */
[----:B------:R-:W-:Y:S01]  /*0550*/  ISETP.GT.U32.AND P0, PT, R20, 0x7feffffe, PT ;  /* 0x7feffffe1400780c */ /* 0x000fe20003f04070 */
[----:B------:R-:W-:-:S03]  /*0560*/  DFMA R14, R12, -R2, R8 ;  /* 0x800000020c0e722b */ /* 0x000fc60000000008 */
[----:B------:R-:W-:-:S05]  /*0570*/  ISETP.GT.U32.OR P0, PT, R21, 0x7feffffe, P0 ;  /* 0x7feffffe1500780c */ /* 0x000fca0000704470 */
[----:B------:R-:W-:-:S08]  /*0580*/  DFMA R12, R16, R14, R12 ;  /* 0x0000000e100c722b */ /* 0x000fd0000000000c */
[----:B------:R-:W-:Y:S05]  /*0590*/  @P0 BRA `(.L_x_3) ;  /* 0x0000000000680947 */ /* 0x000fea0003800000 */
[----:B------:R-:W-:Y:S02]  /*05a0*/  IMAD.MOV.U32 R7, RZ, RZ, 0x3f100000 ;  /* 0x3f100000ff077424 */ /* 0x000fe400078e00ff */
[----:B------:R-:W-:-:S03]  /*05b0*/  IMAD.MOV.U32 R6, RZ, RZ, RZ ;  /* 0x000000ffff067224 */ /* 0x000fc600078e00ff */
[----:B------:R-:W-:-:S04]  /*05c0*/  VIADDMNMX R10, R10, -R7, 0xb9600000, !PT ;  /* 0xb96000000a0a7446 */ /* 0x000fc80007800907 */
[----:B------:R-:W-:-:S05]  /*05d0*/  VIMNMX R10, PT, PT, R10, 0x46a00000, PT ;  /* 0x46a000000a0a7848 */ /* 0x000fca0003fe0100 */
[----:B------:R-:W-:-:S04]  /*05e0*/  IMAD.IADD R14, R10, 0x1, -R11 ;  /* 0x000000010a0e7824 */ /* 0x000fc800078e0a0b */
[----:B------:R-:W-:-:S06]  /*05f0*/  VIADD R7, R14, 0x7fe00000 ;  /* 0x7fe000000e077836 */ /* 0x000fcc0000000000 */
[----:B------:R-:W-:-:S10]  /*0600*/  DMUL R10, R12, R6 ;  /* 0x000000060c0a7228 */ /* 0x000fd40000000000 */
[----:B------:R-:W-:-:S13]  /*0610*/  FSETP.GTU.AND P0, PT, |R11|, 1.469367938527859385e-39, PT ;  /* 0x001000000b00780b */ /* 0x000fda0003f0c200 */
[----:B------:R-:W-:Y:S05]  /*0620*/  @P0 BRA `(.L_x_4) ;  /* 0x0000000000880947 */ /* 0x000fea0003800000 */
[----:B------:R-:W-:Y:S01]  /*0630*/  DFMA R2, R12, -R2, R8 ;  /* 0x800000020c02722b */ /* 0x000fe20000000008 */
[----:B------:R-:W-:-:S09]  /*0640*/  IMAD.MOV.U32 R6, RZ, RZ, RZ ;  /* 0x000000ffff067224 */ /* 0x000fd200078e00ff */
[C---:B------:R-:W-:Y:S02]  /*0650*/  FSETP.NEU.AND P0, PT, R3.reuse, RZ, PT ;  /* 0x000000ff0300720b */ /* 0x040fe40003f0d000 */
[----:B------:R-:W-:-:S04]  /*0660*/  LOP3.LUT R2, R3, 0x3f1a36e2, RZ, 0x3c, !PT ;  /* 0x3f1a36e203027812 */ /* 0x000fc800078e3cff */
[----:B------:R-:W-:-:S04]  /*0670*/  LOP3.LUT R9, R2, 0x80000000, RZ, 0xc0, !PT ;  /* 0x8000000002097812 */ /* 0x000fc800078ec0ff */
[----:B------:R-:W-:-:S03]  /*0680*/  LOP3.LUT R7, R9, R7, RZ, 0xfc, !PT ;  /* 0x0000000709077212 */ /* 0x000fc600078efcff */
[----:B------:R-:W-:Y:S05]  /*0690*/  @!P0 BRA `(.L_x_4) ;  /* 0x00000000006c8947 */ /* 0x000fea0003800000 */
[----:B------:R-:W-:Y:S01]  /*06a0*/  IMAD.MOV R3, RZ, RZ, -R14 ;  /* 0x000000ffff037224 */ /* 0x000fe200078e0a0e */
[----:B------:R-:W-:Y:S01]  /*06b0*/  DMUL.RP R6, R12, R6 ;  /* 0x000000060c067228 */ /* 0x000fe20000008000 */
[----:B------:R-:W-:-:S06]  /*06c0*/  IMAD.MOV.U32 R2, RZ, RZ, RZ ;  /* 0x000000ffff027224 */ /* 0x000fcc00078e00ff */
[----:B------:R-:W-:-:S03]  /*06d0*/  DFMA R2, R10, -R2, R12 ;  /* 0x800000020a02722b */ /* 0x000fc6000000000c */
[----:B------:R-:W-:-:S03]  /*06e0*/  LOP3.LUT R9, R7, R9, RZ, 0x3c, !PT ;  /* 0x0000000907097212 */ /* 0x000fc600078e3cff */
[----:B------:R-:W-:-:S04]  /*06f0*/  IADD3 R2, PT, PT, -R14, -0x43300000, RZ ;  /* 0xbcd000000e027810 */ /* 0x000fc80007ffe1ff */
[----:B------:R-:W-:-:S04]  /*0700*/  FSETP.NEU.AND P0, PT, |R3|, R2, PT ;  /* 0x000000020300720b */ /* 0x000fc80003f0d200 */
[----:B------:R-:W-:Y:S02]  /*0710*/  FSEL R10, R6, R10, !P0 ;  /* 0x0000000a060a7208 */ /* 0x000fe40004000000 */
[----:B------:R-:W-:Y:S01]  /*0720*/  FSEL R11, R9, R11, !P0 ;  /* 0x0000000b090b7208 */ /* 0x000fe20004000000 */
[----:B------:R-:W-:Y:S06]  /*0730*/  BRA `(.L_x_4) ;  /* 0x0000000000447947 */ /* 0x000fec0003800000 */
.L_x_3:
[----:B------:R-:W-:-:S14]  /*0740*/  DSETP.NAN.AND P0, PT, R6, R6, PT ;  /* 0x000000060600722a */ /* 0x000fdc0003f08000 */
[----:B------:R-:W-:Y:S05]  /*0750*/  @P0 BRA `(.L_x_5) ;  /* 0x0000000000340947 */ /* 0x000fea0003800000 */
[----:B------:R-:W-:Y:S01]  /*0760*/  ISETP.NE.AND P0, PT, R18, R19, PT ;  /* 0x000000131200720c */ /* 0x000fe20003f05270 */
[----:B------:R-:W-:Y:S01]  /*0770*/  IMAD.MOV.U32 R11, RZ, RZ, -0x80000 ;  /* 0xfff80000ff0b7424 */ /* 0x000fe200078e00ff */
[----:B------:R-:W-:-:S11]  /*0780*/  MOV R10, 0x0 ;  /* 0x00000000000a7802 */ /* 0x000fd60000000f00 */
[----:B------:R-:W-:Y:S05]  /*0790*/  @!P0 BRA `(.L_x_4) ;  /* 0x00000000002c8947 */ /* 0x000fea0003800000 */
[----:B------:R-:W-:Y:S02]  /*07a0*/  ISETP.NE.AND P0, PT, R18, 0x7ff00000, PT ;  /* 0x7ff000001200780c */ /* 0x000fe40003f05270 */
[----:B------:R-:W-:Y:S02]  /*07b0*/  LOP3.LUT R6, R7, 0x3f1a36e2, RZ, 0x3c, !PT ;  /* 0x3f1a36e207067812 */ /* 0x000fe400078e3cff */
[----:B------:R-:W-:Y:S02]  /*07c0*/  ISETP.EQ.OR P0, PT, R19, RZ, !P0 ;  /* 0x000000ff1300720c */ /* 0x000fe40004702670 */
[----:B------:R-:W-:-:S11]  /*07d0*/  LOP3.LUT R11, R6, 0x80000000, RZ, 0xc0, !PT ;  /* 0x80000000060b7812 */ /* 0x000fd600078ec0ff */
[----:B------:R-:W-:Y:S01]  /*07e0*/  @P0 LOP3.LUT R2, R11, 0x7ff00000, RZ, 0xfc, !PT ;  /* 0x7ff000000b020812 */ /* 0x000fe200078efcff */
[----:B------:R-:W-:Y:S02]  /*07f0*/  @!P0 IMAD.MOV.U32 R10, RZ, RZ, RZ ;  /* 0x000000ffff0a8224 */ /* 0x000fe400078e00ff */
[----:B------:R-:W-:Y:S02]  /*0800*/  @P0 IMAD.MOV.U32 R10, RZ, RZ, RZ ;  /* 0x000000ffff0a0224 */ /* 0x000fe400078e00ff */
[----:B------:R-:W-:Y:S01]  /*0810*/  @P0 IMAD.MOV.U32 R11, RZ, RZ, R2 ;  /* 0x000000ffff0b0224 */ /* 0x000fe200078e0002 */
[----:B------:R-:W-:Y:S06]  /*0820*/  BRA `(.L_x_4) ;  /* 0x0000000000087947 */ /* 0x000fec0003800000 */
.L_x_5:
[----:B------:R-:W-:Y:S01]  /*0830*/  LOP3.LUT R11, R7, 0x80000, RZ, 0xfc, !PT ;  /* 0x00080000070b7812 */ /* 0x000fe200078efcff */
[----:B------:R-:W-:-:S07]  /*0840*/  IMAD.MOV.U32 R10, RZ, RZ, R6 ;  /* 0x000000ffff0a7224 */ /* 0x000fce00078e0006 */
.L_x_4:
[----:B------:R-:W-:Y:S05]  /*0850*/  BSYNC.RECONVERGENT B1 ;  /* 0x0000000000017941 */ /* 0x000fea0003800200 */
.L_x_2:
[----:B------:R-:W-:Y:S02]  /*0860*/  IMAD.MOV.U32 R2, RZ, RZ, R0 ;  /* 0x000000ffff027224 */ /* 0x000fe400078e0000 */
[----:B------:R-:W-:-:S04]  /*0870*/  IMAD.MOV.U32 R3, RZ, RZ, 0x0 ;  /* 0x00000000ff037424 */ /* 0x000fc800078e00ff */
[----:B------:R-:W-:Y:S05]  /*0880*/  RET.REL.NODEC R2 `(_Z14rewindParticleP8ParticlePKddl) ;  /* 0xfffffff402dc7950 */ /* 0x000fea0003c3ffff */
.L_x_6:
[----:B------:R-:W-:-:S00]  /*0890*/  BRA `(.L_x_6) ;  /* 0xfffffffc00fc7947 */ /* 0x000fc0000383ffff */
[----:B------:R-:W-:-:S00]  /*08a0*/  NOP ;  /* 0x0000000000007918 */ /* 0x000fc00000000000 */
        /* <DEDUP_REMOVED lines=13> */
.L_x_21:


//--------------------- .text._Z12pushParticleP8ParticlePKddl --------------------------
	.section	.text._Z12pushParticleP8ParticlePKddl,"ax",@progbits
	.align	128
        .global         _Z12pushParticleP8ParticlePKddl
        .type           _Z12pushParticleP8ParticlePKddl,@function
        .size           _Z12pushParticleP8ParticlePKddl,(.L_x_22 - _Z12pushParticleP8ParticlePKddl)
        .other          _Z12pushParticleP8ParticlePKddl,@"STO_CUDA_ENTRY STV_DEFAULT"
_Z12pushParticleP8ParticlePKddl:
.text._Z12pushParticleP8ParticlePKddl:
        /* <DEDUP_REMOVED lines=36> */
[----:B------:R-:W-:Y:S05]  /*0240*/  CALL.REL.NOINC `($__internal_1_$__cuda_sm20_div_rn_f64_full) ;  /* 0x0000000000747944 */ /* 0x000fea0003c00000 */
[----:B------:R-:W-:Y:S02]  /*0250*/  IMAD.MOV.U32 R2, RZ, RZ, R10 ;  /* 0x000000ffff027224 */ /* 0x000fe400078e000a */
[----:B------:R-:W-:-:S07]  /*0260*/  IMAD.MOV.U32 R3, RZ, RZ, R11 ;  /* 0x000000ffff037224 */ /* 0x000fce00078e000b */
.L_x_8:
[----:B------:R-:W-:Y:S05]  /*0270*/  BSYNC.RECONVERGENT B0 ;  /* 0x0000000000007941 */ /* 0x000fea0003800200 */
.L_x_7:
        /* <DEDUP_REMOVED lines=14> */
[----:B-1----:R-:W-:-:S08]  /*0360*/  DMUL R2, R14, UR4 ;  /* 0x000000040e027c28 */ /* 0x002fd00008000000 */
[----:B--2---:R-:W-:Y:S01]  /*0370*/  DFMA R2, R12, R2, R18 ;  /* 0x000000020c02722b */ /* 0x004fe20000000012 */
[----:B------:R-:W-:Y:S01]  /*0380*/  UMOV UR4, 0x47ae147b ;  /* 0x47ae147b00047882 */ /* 0x000fe20000000000 */
[----:B------:R-:W-:-:S06]  /*0390*/  UMOV UR5, 0x3f847ae1 ;  /* 0x3f847ae100057882 */ /* 0x000fcc0000000000 */
[----:B------:R-:W-:-:S08]  /*03a0*/  DFMA R6, R2, R14, R6 ;  /* 0x0000000e0206722b */ /* 0x000fd00000000006 */
[C---:B------:R-:W-:Y:S02]  /*03b0*/  DSETP.GE.AND P0, PT, R6.reuse, UR4, PT ;  /* 0x0000000406007e2a */ /* 0x040fe4000bf06000 */
[----:B------:R-:W-:Y:S01]  /*03c0*/  DSETP.GEU.AND P1, PT, R6, RZ, PT ;  /* 0x000000ff0600722a */ /* 0x000fe20003f2e000 */
[----:B------:R0:W-:Y:S04]  /*03d0*/  STG.E.64 desc[UR6][R4.64+0x8], R2 ;  /* 0x0000080204007986 */ /* 0x0001e8000c101b06 */
[----:B------:R0:W-:Y:S09]  /*03e0*/  STG.E.64 desc[UR6][R4.64], R6 ;  /* 0x0000000604007986 */ /* 0x0001f2000c101b06 */
[----:B------:R-:W-:Y:S05]  /*03f0*/  @!P0 EXIT P1 ;  /* 0x000000000000894d */ /* 0x000fea0000800000 */
[----:B------:R-:W-:Y:S01]  /*0400*/  STG.E.U8 desc[UR6][R4.64+0x10], RZ ;  /* 0x000010ff04007986 */ /* 0x000fe2000c101106 */
[----:B------:R-:W-:Y:S05]  /*0410*/  EXIT ;  /* 0x000000000000794d */ /* 0x000fea0003800000 */
        .weak           $__internal_1_$__cuda_sm20_div_rn_f64_full
        .type           $__internal_1_$__cuda_sm20_div_rn_f64_full,@function
        .size           $__internal_1_$__cuda_sm20_div_rn_f64_full,(.L_x_22 - $__internal_1_$__cuda_sm20_div_rn_f64_full)
$__internal_1_$__cuda_sm20_div_rn_f64_full:
        /* <DEDUP_REMOVED lines=48> */
[----:B------:R-:W-:Y:S02]  /*0720*/  IMAD.MOV R3, RZ, RZ, -R16 ;  /* 0x000000ffff037224 */ /* 0x000fe400078e0a10 */
[----:B------:R-:W-:-:S06]  /*0730*/  IMAD.MOV.U32 R2, RZ, RZ, RZ ;  /* 0x000000ffff027224 */ /* 0x000fcc00078e00ff */
[----:B------:R-:W-:Y:S02]  /*0740*/  DFMA R2, R10, -R2, R12 ;  /* 0x800000020a02722b */ /* 0x000fe4000000000c */
[----:B------:R-:W-:-:S04]  /*0750*/  DMUL.RP R12, R12, R14 ;  /* 0x0000000e0c0c7228 */ /* 0x000fc80000008000 */
[----:B------:R-:W-:-:S04]  /*0760*/  IADD3 R2, PT, PT, -R16, -0x43300000, RZ ;  /* 0xbcd0000010027810 */ /* 0x000fc80007ffe1ff */
[----:B------:R-:W-:Y:S02]  /*0770*/  FSETP.NEU.AND P0, PT, |R3|, R2, PT ;  /* 0x000000020300720b */ /* 0x000fe40003f0d200 */
[----:B------:R-:W-:Y:S02]  /*0780*/  LOP3.LUT R9, R13, R9, RZ, 0x3c, !PT ;  /* 0x000000090d097212 */ /* 0x000fe400078e3cff */
[----:B------:R-:W-:Y:S02]  /*0790*/  FSEL R10, R12, R10, !P0 ;  /* 0x0000000a0c0a7208 */ /* 0x000fe40004000000 */
[----:B------:R-:W-:Y:S01]  /*07a0*/  FSEL R11, R9, R11, !P0 ;  /* 0x0000000b090b7208 */ /* 0x000fe20004000000 */
[----:B------:R-:W-:Y:S06]  /*07b0*/  BRA `(.L_x_11) ;  /* 0x0000000000447947 */ /* 0x000fec0003800000 */
.L_x_10:
        /* <DEDUP_REMOVED lines=15> */
.L_x_12:
[----:B------:R-:W-:Y:S01]  /*08b0*/  LOP3.LUT R11, R7, 0x80000, RZ, 0xfc, !PT ;  /* 0x00080000070b7812 */ /* 0x000fe200078efcff */
[----:B------:R-:W-:-:S07]  /*08c0*/  IMAD.MOV.U32 R10, RZ, RZ, R6 ;  /* 0x000000ffff0a7224 */ /* 0x000fce00078e0006 */
.L_x_11:
[----:B------:R-:W-:Y:S05]  /*08d0*/  BSYNC.RECONVERGENT B1 ;  /* 0x0000000000017941 */ /* 0x000fea0003800200 */
.L_x_9:
[----:B------:R-:W-:Y:S02]  /*08e0*/  IMAD.MOV.U32 R2, RZ, RZ, R0 ;  /* 0x000000ffff027224 */ /* 0x000fe400078e0000 */
[----:B------:R-:W-:-:S04]  /*08f0*/  IMAD.MOV.U32 R3, RZ, RZ, 0x0 ;  /* 0x00000000ff037424 */ /* 0x000fc800078e00ff */
[----:B------:R-:W-:Y:S05]  /*0900*/  RET.REL.NODEC R2 `(_Z12pushParticleP8ParticlePKddl) ;  /* 0xfffffff402bc7950 */ /* 0x000fea0003c3ffff */
.L_x_13:
        /* <DEDUP_REMOVED lines=15> */
.L_x_22:


//--------------------- .text._Z15scatterParticlePK8ParticlePfl --------------------------
	.section	.text._Z15scatterParticlePK8ParticlePfl,"ax",@progbits
	.align	128
        .global         _Z15scatterParticlePK8ParticlePfl
        .type           _Z15scatterParticlePK8ParticlePfl,@function
        .size           _Z15scatterParticlePK8ParticlePfl,(.L_x_23 - _Z15scatterParticlePK8ParticlePfl)
        .other          _Z15scatterParticlePK8ParticlePfl,@"STO_CUDA_ENTRY STV_DEFAULT"
_Z15scatterParticlePK8ParticlePfl:
.text._Z15scatterParticlePK8ParticlePfl:
        /* <DEDUP_REMOVED lines=14> */
[----:B-1----:R-:W2:Y:S02]  /*00e0*/  LDG.E.U8.CONSTANT R0, desc[UR6][R4.64+0x10] ;  /* 0x0000100604007981 */ /* 0x002ea4000c1e9100 */
[----:B--2---:R-:W-:-:S13]  /*00f0*/  ISETP.NE.AND P0, PT, R0, RZ, PT ;  /* 0x000000ff0000720c */ /* 0x004fda0003f05270 */
[----:B------:R-:W-:Y:S05]  /*0100*/  @!P0 EXIT ;  /* 0x000000000000894d */ /* 0x000fea0003800000 */
[----:B------:R-:W2:Y:S01]  /*0110*/  LDG.E.64.CONSTANT R4, desc[UR6][R4.64] ;  /* 0x0000000604047981 */ /* 0x000ea2000c1e9b00 */
        /* <DEDUP_REMOVED lines=18> */
[----:B------:R-:W-:Y:S05]  /*0240*/  CALL.REL.NOINC `($__internal_2_$__cuda_sm20_div_rn_f64_full) ;  /* 0x0000000000347944 */ /* 0x000fea0003c00000 */
[----:B------:R-:W-:Y:S02]  /*0250*/  IMAD.MOV.U32 R2, RZ, RZ, R10 ;  /* 0x000000ffff027224 */ /* 0x000fe400078e000a */
[----:B------:R-:W-:-:S07]  /*0260*/  IMAD.MOV.U32 R3, RZ, RZ, R11 ;  /* 0x000000ffff037224 */ /* 0x000fce00078e000b */
.L_x_15:
[----:B------:R-:W-:Y:S05]  /*0270*/  BSYNC.RECONVERGENT B0 ;  /* 0x0000000000007941 */ /* 0x000fea0003800200 */
.L_x_14:
[----:B------:R-:W0:Y:S01]  /*0280*/  F2I.F64.TRUNC R9, R2 ;  /* 0x0000000200097311 */ /* 0x000e22000030d100 */
[----:B------:R-:W1:Y:S07]  /*0290*/  LDC.64 R6, c[0x0][0x388] ;  /* 0x0000e200ff067b82 */ /* 0x000e6e0000000a00 */
[----:B0-----:R-:W0:Y:S01]  /*02a0*/  I2F.F64 R4, R9 ;  /* 0x0000000900047312 */ /* 0x001e220000201c00 */
[----:B-1----:R-:W-:Y:S01]  /*02b0*/  IMAD.WIDE R6, R9, 0x4, R6 ;  /* 0x0000000409067825 */ /* 0x002fe200078e0206 */
[----:B0-----:R-:W-:-:S10]  /*02c0*/  DADD R4, -R4, R2 ;  /* 0x0000000004047229 */ /* 0x001fd40000000102 */
[----:B------:R-:W0:Y:S02]  /*02d0*/  F2F.F32.F64 R5, R4 ;  /* 0x0000000400057310 */ /* 0x000e240000301000 */
[----:B0-----:R-:W-:-:S05]  /*02e0*/  FADD R11, -R5, 1 ;  /* 0x3f800000050b7421 */ /* 0x001fca0000000100 */
[----:B------:R-:W-:Y:S04]  /*02f0*/  REDG.E.ADD.F32.FTZ.RN.STRONG.GPU desc[UR6][R6.64], R11 ;  /* 0x0000000b060079a6 */ /* 0x000fe8000c12f306 */
[----:B------:R-:W-:Y:S01]  /*0300*/  REDG.E.ADD.F32.FTZ.RN.STRONG.GPU desc[UR6][R6.64+0x4], R5 ;  /* 0x00000405060079a6 */ /* 0x000fe2000c12f306 */
[----:B------:R-:W-:Y:S05]  /*0310*/  EXIT ;  /* 0x000000000000794d */ /* 0x000fea0003800000 */
        .weak           $__internal_2_$__cuda_sm20_div_rn_f64_full
        .type           $__internal_2_$__cuda_sm20_div_rn_f64_full,@function
        .size           $__internal_2_$__cuda_sm20_div_rn_f64_full,(.L_x_23 - $__internal_2_$__cuda_sm20_div_rn_f64_full)
$__internal_2_$__cuda_sm20_div_rn_f64_full:
[----:B------:R-:W-:Y:S01]  /*0320*/  IMAD.MOV.U32 R3, RZ, RZ, 0x3ffa36e2 ;  /* 0x3ffa36e2ff037424 */ /* 0x000fe200078e00ff */
[C---:B------:R-:W-:Y:S01]  /*0330*/  FSETP.GEU.AND P1, PT, |R5|.reuse, 1.469367938527859385e-39, PT ;  /* 0x001000000500780b */ /* 0x040fe20003f2e200 */
[----:B------:R-:W-:Y:S01]  /*0340*/  IMAD.MOV.U32 R2, RZ, RZ, -0x14e3bcd3 ;  /* 0xeb1c432dff027424 */ /* 0x000fe200078e00ff */
[----:B------:R-:W-:Y:S01]  /*0350*/  LOP3.LUT R10, R5, 0x7ff00000, RZ, 0xc0, !PT ;  /* 0x7ff00000050a7812 */ /* 0x000fe200078ec0ff */
[----:B------:R-:W0:Y:S01]  /*0360*/  MUFU.RCP64H R7, R3 ;  /* 0x0000000300077308 */ /* 0x000e220000001800 */
[----:B------:R-:W-:Y:S01]  /*0370*/  IMAD.MOV.U32 R6, RZ, RZ, 0x1 ;  /* 0x00000001ff067424 */ /* 0x000fe200078e00ff */
[----:B------:R-:W-:Y:S01]  /*0380*/  BSSY.RECONVERGENT B1, `(.L_x_16) ;  /* 0x0000045000017945 */ /* 0x000fe20003800200 */
[----:B------:R-:W-:Y:S01]  /*0390*/  IMAD.MOV.U32 R11, RZ, RZ, 0x1ca00000 ;  /* 0x1ca00000ff0b7424 */ /* 0x000fe200078e00ff */
[----:B------:R-:W-:Y:S01]  /*03a0*/  ISETP.GE.U32.AND P0, PT, R10, 0x3f100000, PT ;  /* 0x3f1000000a00780c */ /* 0x000fe20003f06070 */
[----:B------:R-:W-:Y:S02]  /*03b0*/  IMAD.MOV.U32 R16, RZ, RZ, R10 ;  /* 0x000000ffff107224 */ /* 0x000fe400078e000a */
[----:B------:R-:W-:Y:S01]  /*03c0*/  IMAD.MOV.U32 R17, RZ, RZ, 0x3f100000 ;  /* 0x3f100000ff117424 */ /* 0x000fe200078e00ff */
[----:B------:R-:W-:-:S04]  /*03d0*/  SEL R11, R11, 0x63400000, !P0 ;  /* 0x634000000b0b7807 */ /* 0x000fc80004000000 */
[----:B------:R-:W-:Y:S01]  /*03e0*/  IADD3 R19, PT, PT, R17, -0x1, RZ ;  /* 0xffffffff11137810 */ /* 0x000fe20007ffe0ff */
[----:B0-----:R-:W-:-:S08]  /*03f0*/  DFMA R8, R6, -R2, 1 ;  /* 0x3ff000000608742b */ /* 0x001fd00000000802 */
[----:B------:R-:W-:-:S08]  /*0400*/  DFMA R8, R8, R8, R8 ;  /* 0x000000080808722b */ /* 0x000fd00000000008 */
[----:B------:R-:W-:Y:S01]  /*0410*/  DFMA R12, R6, R8, R6 ;  /* 0x00000008060c722b */ /* 0x000fe20000000006 */
[C-C-:B------:R-:W-:Y:S01]  /*0420*/  @!P1 LOP3.LUT R8, R11.reuse, 0x80000000, R5.reuse, 0xf8, !PT ;  /* 0x800000000b089812 */ /* 0x140fe200078ef805 */
[----:B------:R-:W-:Y:S01]  /*0430*/  IMAD.MOV.U32 R6, RZ, RZ, R4 ;  /* 0x000000ffff067224 */ /* 0x000fe200078e0004 */
[----:B------:R-:W-:Y:S02]  /*0440*/  LOP3.LUT R7, R11, 0x800fffff, R5, 0xf8, !PT ;  /* 0x800fffff0b077812 */ /* 0x000fe400078ef805 */
[----:B------:R-:W-:Y:S01]  /*0450*/  @!P1 LOP3.LUT R9, R8, 0x100000, RZ, 0xfc, !PT ;  /* 0x0010000008099812 */ /* 0x000fe200078efcff */
[----:B------:R-:W-:Y:S02]  /*0460*/  @!P1 IMAD.MOV.U32 R8, RZ, RZ, RZ ;  /* 0x000000ffff089224 */ /* 0x000fe400078e00ff */
[----:B------:R-:W-:-:S04]  /*0470*/  DFMA R14, R12, -R2, 1 ;  /* 0x3ff000000c0e742b */ /* 0x000fc80000000802 */
[----:B------:R-:W-:-:S04]  /*0480*/  @!P1 DFMA R6, R6, 2, -R8 ;  /* 0x400000000606982b */ /* 0x000fc80000000808 */
[----:B------:R-:W-:-:S06]  /*0490*/  DFMA R14, R12, R14, R12 ;  /* 0x0000000e0c0e722b */ /* 0x000fcc000000000c */
[----:B------:R-:W-:Y:S02]  /*04a0*/  @!P1 LOP3.LUT R16, R7, 0x7ff00000, RZ, 0xc0, !PT ;  /* 0x7ff0000007109812 */ /* 0x000fe400078ec0ff */
[----:B------:R-:W-:-:S03]  /*04b0*/  DMUL R8, R14, R6 ;  /* 0x000000060e087228 */ /* 0x000fc60000000000 */
[----:B------:R-:W-:-:S05]  /*04c0*/  VIADD R18, R16, 0xffffffff ;  /* 0xffffffff10127836 */ /* 0x000fca0000000000 */
[----:B------:R-:W-:Y:S01]  /*04d0*/  DFMA R12, R8, -R2, R6 ;  /* 0x80000002080c722b */ /* 0x000fe20000000006 */
[----:B------:R-:W-:-:S04]  /*04e0*/  ISETP.GT.U32.AND P0, PT, R18, 0x7feffffe, PT ;  /* 0x7feffffe1200780c */ /* 0x000fc80003f04070 */
[----:B------:R-:W-:-:S03]  /*04f0*/  ISETP.GT.U32.OR P0, PT, R19, 0x7feffffe, P0 ;  /* 0x7feffffe1300780c */ /* 0x000fc60000704470 */
[----:B------:R-:W-:-:S10]  /*0500*/  DFMA R8, R14, R12, R8 ;  /* 0x0000000c0e08722b */ /* 0x000fd40000000008 */
        /* <DEDUP_REMOVED lines=27> */
.L_x_17:
[----:B------:R-:W-:-:S14]  /*06c0*/  DSETP.NAN.AND P0, PT, R4, R4, PT ;  /* 0x000000040400722a */ /* 0x000fdc0003f08000 */
[----:B------:R-:W-:Y:S05]  /*06d0*/  @P0 BRA `(.L_x_19) ;  /* 0x0000000000340947 */ /* 0x000fea0003800000 */
[----:B------:R-:W-:Y:S01]  /*06e0*/  ISETP.NE.AND P0, PT, R16, R17, PT ;  /* 0x000000111000720c */ /* 0x000fe20003f05270 */
[----:B------:R-:W-:Y:S01]  /*06f0*/  IMAD.MOV.U32 R10, RZ, RZ, 0x0 ;  /* 0x00000000ff0a7424 */ /* 0x000fe200078e00ff */
        /* <DEDUP_REMOVED lines=11> */
.L_x_19:
[----:B------:R-:W-:Y:S01]  /*07b0*/  LOP3.LUT R11, R5, 0x80000, RZ, 0xfc, !PT ;  /* 0x00080000050b7812 */ /* 0x000fe200078efcff */
[----:B------:R-:W-:-:S07]  /*07c0*/  IMAD.MOV.U32 R10, RZ, RZ, R4 ;  /* 0x000000ffff0a7224 */ /* 0x000fce00078e0004 */
.L_x_18:
[----:B------:R-:W-:Y:S05]  /*07d0*/  BSYNC.RECONVERGENT B1 ;  /* 0x0000000000017941 */ /* 0x000fea0003800200 */
.L_x_16:
[----:B------:R-:W-:Y:S02]  /*07e0*/  IMAD.MOV.U32 R2, RZ, RZ, R0 ;  /* 0x000000ffff027224 */ /* 0x000fe400078e0000 */
[----:B------:R-:W-:-:S04]  /*07f0*/  IMAD.MOV.U32 R3, RZ, RZ, 0x0 ;  /* 0x00000000ff037424 */ /* 0x000fc800078e00ff */
[----:B------:R-:W-:Y:S05]  /*0800*/  RET.REL.NODEC R2 `(_Z15scatterParticlePK8ParticlePfl) ;  /* 0xfffffff402fc7950 */ /* 0x000fea0003c3ffff */
.L_x_20:
        /* <DEDUP_REMOVED lines=15> */
.L_x_23:


//--------------------- .nv.shared.reserved.0     --------------------------
	.section	.nv.shared.reserved.0,"aw",@nobits
	.weak		__nv_reservedSMEM_offset_0_alias
	.size		__nv_reservedSMEM_offset_0_alias, 0, 64
	.other		__nv_reservedSMEM_offset_0_alias,@"STO_CUDA_RESERVED_SHARED STV_DEFAULT"
__nv_reservedSMEM_offset_0_alias:
	.zero		0
	.zero		64


//--------------------- .nv.constant0._Z14rewindParticleP8ParticlePKddl --------------------------
	.section	.nv.constant0._Z14rewindParticleP8ParticlePKddl,"a",@progbits
	.sectionflags	@""
	.align	4
.nv.constant0._Z14rewindParticleP8ParticlePKddl:
	.zero		928


//--------------------- .nv.constant0._Z12pushParticleP8ParticlePKddl --------------------------
	.section	.nv.constant0._Z12pushParticleP8ParticlePKddl,"a",@progbits
	.sectionflags	@""
	.align	4
.nv.constant0._Z12pushParticleP8ParticlePKddl:
	.zero		928


//--------------------- .nv.constant0._Z15scatterParticlePK8ParticlePfl --------------------------
	.section	.nv.constant0._Z15scatterParticlePK8ParticlePfl,"a",@progbits
	.sectionflags	@""
	.align	4
.nv.constant0._Z15scatterParticlePK8ParticlePfl:
	.zero		920


//--------------------- SYMBOLS --------------------------

	.type		.nv.reservedSmem.offset0,@object
	.size		.nv.reservedSmem.offset0,0x4
